//
// Generated by NVIDIA NVVM Compiler
//
// Compiler Build ID: CL-36424714
// Cuda compilation tools, release 13.0, V13.0.88
// Based on NVVM 20.0.0
//

.version 9.0
.target sm_100
.address_size 64

	// .globl	_Z13smoothing_gpuP8PPMPixelS0_ii
// _ZZ13smoothing_gpuP8PPMPixelS0_iiE11s_data_copy has been demoted

.visible .entry _Z13smoothing_gpuP8PPMPixelS0_ii(
	.param .u64 .ptr .align 1 _Z13smoothing_gpuP8PPMPixelS0_ii_param_0,
	.param .u64 .ptr .align 1 _Z13smoothing_gpuP8PPMPixelS0_ii_param_1,
	.param .u32 _Z13smoothing_gpuP8PPMPixelS0_ii_param_2,
	.param .u32 _Z13smoothing_gpuP8PPMPixelS0_ii_param_3
)
{
	.reg .pred 	%p<26>;
	.reg .b16 	%rs<15>;
	.reg .b32 	%r<133>;
	.reg .b64 	%rd<9>;
	// demoted variable
	.shared .align 1 .b8 _ZZ13smoothing_gpuP8PPMPixelS0_iiE11s_data_copy[5292];
	ld.param.u64 	%rd1, [_Z13smoothing_gpuP8PPMPixelS0_ii_param_0];
	ld.param.u64 	%rd2, [_Z13smoothing_gpuP8PPMPixelS0_ii_param_1];
	ld.param.u32 	%r29, [_Z13smoothing_gpuP8PPMPixelS0_ii_param_2];
	ld.param.u32 	%r30, [_Z13smoothing_gpuP8PPMPixelS0_ii_param_3];
	mov.u32 	%r31, %ctaid.x;
	mov.u32 	%r1, %ntid.x;
	add.s32 	%r32, %r1, -10;
	mul.lo.s32 	%r2, %r32, %r31;
	mov.u32 	%r33, %ctaid.y;
	mov.u32 	%r34, %ntid.y;
	add.s32 	%r35, %r34, -10;
	mul.lo.s32 	%r3, %r35, %r33;
	mov.u32 	%r4, %tid.x;
	add.s32 	%r5, %r4, -5;
	add.s32 	%r6, %r2, %r5;
	mov.u32 	%r7, %tid.y;
	add.s32 	%r8, %r7, -5;
	add.s32 	%r9, %r8, %r3;
	mad.lo.s32 	%r10, %r1, %r7, %r4;
	setp.lt.s32 	%p1, %r6, %r29;
	setp.gt.s32 	%p2, %r6, -1;
	and.pred  	%p3, %p2, %p1;
	setp.lt.s32 	%p4, %r9, %r30;
	setp.gt.s32 	%p5, %r9, -1;
	and.pred  	%p6, %p5, %p4;
	and.pred  	%p8, %p3, %p6;
	not.pred 	%p9, %p8;
	@%p9 bra 	$L__BB0_2;
	cvta.to.global.u64 	%rd3, %rd2;
	mov.u32 	%r38, _ZZ13smoothing_gpuP8PPMPixelS0_iiE11s_data_copy;
	mad.lo.s32 	%r39, %r10, 3, %r38;
	mad.lo.s32 	%r40, %r29, %r9, %r6;
	mul.wide.s32 	%rd4, %r40, 3;
	add.s64 	%rd5, %rd3, %rd4;
	ld.global.u8 	%rs8, [%rd5];
	ld.global.u8 	%rs9, [%rd5+1];
	ld.global.u8 	%rs10, [%rd5+2];
	st.shared.u8 	[%r39], %rs8;
	st.shared.u8 	[%r39+1], %rs9;
	st.shared.u8 	[%r39+2], %rs10;
	bra.uni 	$L__BB0_3;
$L__BB0_2:
	mov.u32 	%r36, _ZZ13smoothing_gpuP8PPMPixelS0_iiE11s_data_copy;
	mad.lo.s32 	%r37, %r10, 3, %r36;
	mov.b16 	%rs7, 0;
	st.shared.u8 	[%r37], %rs7;
	st.shared.u8 	[%r37+2], %rs7;
	st.shared.u8 	[%r37+1], %rs7;
$L__BB0_3:
	setp.lt.s32 	%p10, %r9, 0;
	setp.ge.s32 	%p11, %r9, %r30;
	setp.lt.s32 	%p12, %r6, 0;
	setp.ge.s32 	%p13, %r6, %r29;
	bar.sync 	0;
	setp.gt.u32 	%p14, %r5, 31;
	setp.gt.u32 	%p15, %r7, 36;
	or.pred  	%p16, %p14, %p15;
	setp.lt.u32 	%p17, %r7, 5;
	or.pred  	%p18, %p16, %p17;
	or.pred  	%p19, %p18, %p13;
	or.pred  	%p20, %p12, %p19;
	or.pred  	%p21, %p20, %p11;
	or.pred  	%p22, %p10, %p21;
	@%p22 bra 	$L__BB0_11;
	add.s32 	%r42, %r9, -5;
	add.s32 	%r11, %r7, %r3;
	setp.gt.s32 	%p23, %r42, %r11;
	mov.b16 	%rs12, 0;
	mov.u16 	%rs13, %rs12;
	mov.u16 	%rs14, %rs12;
	@%p23 bra 	$L__BB0_10;
	add.s32 	%r12, %r6, -5;
	add.s32 	%r13, %r2, %r4;
	mul.lo.s32 	%r15, %r1, 3;
	mul.lo.s32 	%r44, %r15, %r8;
	mad.lo.s32 	%r45, %r4, 3, %r44;
	mov.u32 	%r46, _ZZ13smoothing_gpuP8PPMPixelS0_iiE11s_data_copy;
	add.s32 	%r47, %r45, %r46;
	add.s32 	%r125, %r47, 1;
	mov.b32 	%r132, 0;
	mov.u32 	%r126, %r11;
	mov.u32 	%r131, %r132;
	mov.u32 	%r130, %r132;
$L__BB0_6:
	setp.gt.s32 	%p24, %r12, %r13;
	@%p24 bra 	$L__BB0_8;
	ld.shared.u8 	%r48, [%r125+-16];
	add.s32 	%r49, %r130, %r48;
	ld.shared.u8 	%r50, [%r125+-14];
	add.s32 	%r51, %r131, %r50;
	ld.shared.u8 	%r52, [%r125+-15];
	add.s32 	%r53, %r132, %r52;
	ld.shared.u8 	%r54, [%r125+-13];
	add.s32 	%r55, %r49, %r54;
	ld.shared.u8 	%r56, [%r125+-11];
	add.s32 	%r57, %r51, %r56;
	ld.shared.u8 	%r58, [%r125+-12];
	add.s32 	%r59, %r53, %r58;
	ld.shared.u8 	%r60, [%r125+-10];
	add.s32 	%r61, %r55, %r60;
	ld.shared.u8 	%r62, [%r125+-8];
	add.s32 	%r63, %r57, %r62;
	ld.shared.u8 	%r64, [%r125+-9];
	add.s32 	%r65, %r59, %r64;
	ld.shared.u8 	%r66, [%r125+-7];
	add.s32 	%r67, %r61, %r66;
	ld.shared.u8 	%r68, [%r125+-5];
	add.s32 	%r69, %r63, %r68;
	ld.shared.u8 	%r70, [%r125+-6];
	add.s32 	%r71, %r65, %r70;
	ld.shared.u8 	%r72, [%r125+-4];
	add.s32 	%r73, %r67, %r72;
	ld.shared.u8 	%r74, [%r125+-2];
	add.s32 	%r75, %r69, %r74;
	ld.shared.u8 	%r76, [%r125+-3];
	add.s32 	%r77, %r71, %r76;
	ld.shared.u8 	%r78, [%r125+-1];
	add.s32 	%r79, %r73, %r78;
	ld.shared.u8 	%r80, [%r125+1];
	add.s32 	%r81, %r75, %r80;
	ld.shared.u8 	%r82, [%r125];
	add.s32 	%r83, %r77, %r82;
	ld.shared.u8 	%r84, [%r125+2];
	add.s32 	%r85, %r79, %r84;
	ld.shared.u8 	%r86, [%r125+4];
	add.s32 	%r87, %r81, %r86;
	ld.shared.u8 	%r88, [%r125+3];
	add.s32 	%r89, %r83, %r88;
	ld.shared.u8 	%r90, [%r125+5];
	add.s32 	%r91, %r85, %r90;
	ld.shared.u8 	%r92, [%r125+7];
	add.s32 	%r93, %r87, %r92;
	ld.shared.u8 	%r94, [%r125+6];
	add.s32 	%r95, %r89, %r94;
	ld.shared.u8 	%r96, [%r125+8];
	add.s32 	%r97, %r91, %r96;
	ld.shared.u8 	%r98, [%r125+10];
	add.s32 	%r99, %r93, %r98;
	ld.shared.u8 	%r100, [%r125+9];
	add.s32 	%r101, %r95, %r100;
	ld.shared.u8 	%r102, [%r125+11];
	add.s32 	%r103, %r97, %r102;
	ld.shared.u8 	%r104, [%r125+13];
	add.s32 	%r105, %r99, %r104;
	ld.shared.u8 	%r106, [%r125+12];
	add.s32 	%r107, %r101, %r106;
	ld.shared.u8 	%r108, [%r125+14];
	add.s32 	%r130, %r103, %r108;
	ld.shared.u8 	%r109, [%r125+16];
	add.s32 	%r131, %r105, %r109;
	ld.shared.u8 	%r110, [%r125+15];
	add.s32 	%r132, %r107, %r110;
$L__BB0_8:
	add.s32 	%r27, %r126, 1;
	add.s32 	%r111, %r126, -10;
	add.s32 	%r125, %r125, %r15;
	setp.lt.s32 	%p25, %r111, %r11;
	mov.u32 	%r126, %r27;
	@%p25 bra 	$L__BB0_6;
	mul.hi.s32 	%r112, %r130, 70991195;
	shr.u32 	%r113, %r112, 31;
	shr.u32 	%r114, %r112, 1;
	add.s32 	%r115, %r114, %r113;
	cvt.u16.u32 	%rs12, %r115;
	mul.hi.s32 	%r116, %r131, 70991195;
	shr.u32 	%r117, %r116, 31;
	shr.u32 	%r118, %r116, 1;
	add.s32 	%r119, %r118, %r117;
	cvt.u16.u32 	%rs13, %r119;
	mul.hi.s32 	%r120, %r132, 70991195;
	shr.u32 	%r121, %r120, 31;
	shr.u32 	%r122, %r120, 1;
	add.s32 	%r123, %r122, %r121;
	cvt.u16.u32 	%rs14, %r123;
$L__BB0_10:
	mad.lo.s32 	%r124, %r29, %r9, %r6;
	cvta.to.global.u64 	%rd6, %rd1;
	mul.wide.s32 	%rd7, %r124, 3;
	add.s64 	%rd8, %rd6, %rd7;
	st.global.u8 	[%rd8], %rs12;
	st.global.u8 	[%rd8+1], %rs14;
	st.global.u8 	[%rd8+2], %rs13;
$L__BB0_11:
	ret;

}


// ===== COMPILED SASS (sm_100) =====

	.target	sm_100

	.elftype	@"ET_EXEC"


//--------------------- .note.nv.tkinfo           --------------------------
	.section	.note.nv.tkinfo,"",@"SHT_NOTE"
	.sectionflags	@"SHF_NOTE_NV_TKINFO"
	.tkinfo
        /*0018*/ 	.word	0x00000002
        /*0030*/ 	.string	""
        /*0030*/ 	.string	"ptxas"
        /*0030*/ 	.string	"Cuda compilation tools, release 13.0, V13.0.88"
        /*0030*/ 	.string	"Build cuda_13.0.r13.0/compiler.36424714_0"
        /*0030*/ 	.string	"-arch sm_100 -m 64 "



//--------------------- .note.nv.cuinfo           --------------------------
	.section	.note.nv.cuinfo,"",@"SHT_NOTE"
	.sectionflags	@"SHF_NOTE_NV_CUINFO"
        /*0018*/ 	.short	0x0002
        /*001a*/ 	.short	0x0064
        /*001c*/ 	.short	0x0082
	.zero		2


//--------------------- .nv.info                  --------------------------
	.section	.nv.info,"",@"SHT_CUDA_INFO"
	.align	4


	//----- nvinfo : EIATTR_REGCOUNT
	.align		4
        /*0000*/ 	.byte	0x04, 0x2f
        /*0002*/ 	.short	(.L_1 - .L_0)
	.align		4
.L_0:
        /*0004*/ 	.word	index@(_Z13smoothing_gpuP8PPMPixelS0_ii)
        /*0008*/ 	.word	0x0000001d


	//----- nvinfo : EIATTR_FRAME_SIZE
	.align		4
.L_1:
        /*000c*/ 	.byte	0x04, 0x11
        /*000e*/ 	.short	(.L_3 - .L_2)
	.align		4
.L_2:
        /*0010*/ 	.word	index@(_Z13smoothing_gpuP8PPMPixelS0_ii)
        /*0014*/ 	.word	0x00000000


	//----- nvinfo : EIATTR_MIN_STACK_SIZE
	.align		4
.L_3:
        /*0018*/ 	.byte	0x04, 0x12
        /*001a*/ 	.short	(.L_5 - .L_4)
	.align		4
.L_4:
        /*001c*/ 	.word	index@(_Z13smoothing_gpuP8PPMPixelS0_ii)
        /*0020*/ 	.word	0x00000000
.L_5:


//--------------------- .nv.compat                --------------------------
	.section	.nv.compat,"",@"SHT_CUDA_COMPAT_INFO"
	.align	4
        /*0000*/ 	.byte	0x02, 0x09, 0x00, 0x00, 0x02, 0x02, 0x01, 0x00, 0x02, 0x05, 0x05, 0x00, 0x03, 0x07, 0x01, 0x01
        /*0010*/ 	.byte	0x02, 0x03, 0x00, 0x00, 0x02, 0x06, 0x01, 0x00, 0x04, 0x0b, 0x08, 0x00, 0x09, 0x00, 0x00, 0x00
        /*0020*/ 	.byte	0x00, 0x00, 0x00, 0x00


//--------------------- .nv.info._Z13smoothing_gpuP8PPMPixelS0_ii --------------------------
	.section	.nv.info._Z13smoothing_gpuP8PPMPixelS0_ii,"",@"SHT_CUDA_INFO"
	.sectionflags	@""
	.align	4


	//----- nvinfo : EIATTR_CUDA_API_VERSION
	.align		4
        /*0000*/ 	.byte	0x04, 0x37
        /*0002*/ 	.short	(.L_7 - .L_6)
.L_6:
        /*0004*/ 	.word	0x00000082


	//----- nvinfo : EIATTR_KPARAM_INFO
	.align		4
.L_7:
        /*0008*/ 	.byte	0x04, 0x17
        /*000a*/ 	.short	(.L_9 - .L_8)
.L_8:
        /*000c*/ 	.word	0x00000000
        /*0010*/ 	.short	0x0003
        /*0012*/ 	.short	0x0014
        /*0014*/ 	.byte	0x00, 0xf0, 0x11, 0x00


	//----- nvinfo : EIATTR_KPARAM_INFO
	.align		4
.L_9:
        /*0018*/ 	.byte	0x04, 0x17
        /*001a*/ 	.short	(.L_11 - .L_10)
.L_10:
        /*001c*/ 	.word	0x00000000
        /*0020*/ 	.short	0x0002
        /*0022*/ 	.short	0x0010
        /*0024*/ 	.byte	0x00, 0xf0, 0x11, 0x00


	//----- nvinfo : EIATTR_KPARAM_INFO
	.align		4
.L_11:
        /*0028*/ 	.byte	0x04, 0x17
        /*002a*/ 	.short	(.L_13 - .L_12)
.L_12:
        /*002c*/ 	.word	0x00000000
        /*0030*/ 	.short	0x0001
        /*0032*/ 	.short	0x0008
        /*0034*/ 	.byte	0x00, 0xf5, 0x21, 0x00


	//----- nvinfo : EIATTR_KPARAM_INFO
	.align		4
.L_13:
        /*0038*/ 	.byte	0x04, 0x17
        /*003a*/ 	.short	(.L_15 - .L_14)
.L_14:
        /*003c*/ 	.word	0x00000000
        /*0040*/ 	.short	0x0000
        /*0042*/ 	.short	0x0000
        /*0044*/ 	.byte	0x00, 0xf5, 0x21, 0x00


	//----- nvinfo : EIATTR_SPARSE_MMA_MASK
	.align		4
.L_15:
        /*0048*/ 	.byte	0x03, 0x50
        /*004a*/ 	.short	0x0000


	//----- nvinfo : EIATTR_MAXREG_COUNT
	.align		4
        /*004c*/ 	.byte	0x03, 0x1b
        /*004e*/ 	.short	0x00ff


	//----- nvinfo : EIATTR_NUM_BARRIERS
	.align		4
        /*0050*/ 	.byte	0x02, 0x4c
        /*0052*/ 	.byte	0x01
	.zero		1


	//----- nvinfo : EIATTR_MERCURY_ISA_VERSION
	.align		4
        /*0054*/ 	.byte	0x03, 0x5f
        /*0056*/ 	.short	0x0101


	//----- nvinfo : EIATTR_VRC_CTA_INIT_COUNT
	.align		4
        /*0058*/ 	.byte	0x02, 0x4a
	.zero		1
	.zero		1


	//----- nvinfo : EIATTR_EXIT_INSTR_OFFSETS
	.align		4
        /*005c*/ 	.byte	0x04, 0x1c
        /*005e*/ 	.short	(.L_17 - .L_16)


	//   ....[0]....
.L_16:
        /*0060*/ 	.word	0x00000320


	//   ....[1]....
        /*0064*/ 	.word	0x00000950


	//----- nvinfo : EIATTR_CRS_STACK_SIZE
	.align		4
.L_17:
        /*0068*/ 	.byte	0x04, 0x1e
        /*006a*/ 	.short	(.L_19 - .L_18)
.L_18:
        /*006c*/ 	.word	0x00000000


	//----- nvinfo : EIATTR_CBANK_PARAM_SIZE
	.align		4
.L_19:
        /*0070*/ 	.byte	0x03, 0x19
        /*0072*/ 	.short	0x0018


	//----- nvinfo : EIATTR_PARAM_CBANK
	.align		4
        /*0074*/ 	.byte	0x04, 0x0a
        /*0076*/ 	.short	(.L_21 - .L_20)
	.align		4
.L_20:
        /*0078*/ 	.word	index@(.nv.constant0._Z13smoothing_gpuP8PPMPixelS0_ii)
        /*007c*/ 	.short	0x0380
        /*007e*/ 	.short	0x0018


	//----- nvinfo : EIATTR_SW_WAR
	.align		4
.L_21:
        /*0080*/ 	.byte	0x04, 0x36
        /*0082*/ 	.short	(.L_23 - .L_22)
.L_22:
        /*0084*/ 	.word	0x00000008
.L_23:


//--------------------- .nv.callgraph             --------------------------
	.section	.nv.callgraph,"",@"SHT_CUDA_CALLGRAPH"
	.align	4
	.sectionentsize	8
	.align		4
        /*0000*/ 	.word	0x00000000
	.align		4
        /*0004*/ 	.word	0xffffffff
	.align		4
        /*0008*/ 	.word	0x00000000
	.align		4
        /*000c*/ 	.word	0xfffffffe
	.align		4
        /*0010*/ 	.word	0x00000000
	.align		4
        /*0014*/ 	.word	0xfffffffd
	.align		4
        /*0018*/ 	.word	0x00000000
	.align		4
        /*001c*/ 	.word	0xfffffffc


//--------------------- .text._Z13smoothing_gpuP8PPMPixelS0_ii --------------------------
	.section	.text._Z13smoothing_gpuP8PPMPixelS0_ii,"ax",@progbits
	.align	128
        .global         _Z13smoothing_gpuP8PPMPixelS0_ii
        .type           _Z13smoothing_gpuP8PPMPixelS0_ii,@function
        .size           _Z13smoothing_gpuP8PPMPixelS0_ii,(.L_x_7 - _Z13smoothing_gpuP8PPMPixelS0_ii)
        .other          _Z13smoothing_gpuP8PPMPixelS0_ii,@"STO_CUDA_ENTRY STV_DEFAULT"
_Z13smoothing_gpuP8PPMPixelS0_ii:
.text._Z13smoothing_gpuP8PPMPixelS0_ii:
[----:B------:R-:W-:Y:S01]  /*0000*/  LDC R1, c[0x0][0x37c] ;  /* 0x0000df00ff017b82 */ /* 0x000fe20000000800 */
[----:B------:R-:W0:Y:S07]  /*0010*/  S2R R5, SR_TID.X ;  /* 0x0000000000057919 */ /* 0x000e2e0000002100 */
[----:B------:R-:W1:Y:S01]  /*0020*/  LDC R12, c[0x0][0x360] ;  /* 0x0000d800ff0c7b82 */ /* 0x000e620000000800 */
[----:B------:R-:W2:Y:S01]  /*0030*/  LDCU UR4, c[0x0][0x364] ;  /* 0x00006c80ff0477ac */ /* 0x000ea20008000800 */
[----:B------:R-:W3:Y:S01]  /*0040*/  S2R R10, SR_TID.Y ;  /* 0x00000000000a7919 */ /* 0x000ee20000002200 */
[----:B------:R-:W4:Y:S05]  /*0050*/  LDCU.64 UR10, c[0x0][0x390] ;  /* 0x00007200ff0a77ac */ /* 0x000f2a0008000a00 */
[----:B------:R-:W5:Y:S01]  /*0060*/  S2UR UR5, SR_CTAID.Y ;  /* 0x00000000000579c3 */ /* 0x000f620000002600 */
[----:B------:R-:W4:Y:S07]  /*0070*/  LDCU.64 UR8, c[0x0][0x358] ;  /* 0x00006b00ff0877ac */ /* 0x000f2e0008000a00 */
[----:B------:R-:W4:Y:S01]  /*0080*/  S2UR UR6, SR_CTAID.X ;  /* 0x00000000000679c3 */ /* 0x000f220000002500 */
[----:B--2---:R-:W-:Y:S01]  /*0090*/  UIADD3 UR4, UPT, UPT, UR4, -0xa, URZ ;  /* 0xfffffff604047890 */ /* 0x004fe2000fffe0ff */
[----:B-1----:R-:W-:-:S02]  /*00a0*/  VIADD R0, R12, 0xfffffff6 ;  /* 0xfffffff60c007836 */ /* 0x002fc40000000000 */
[----:B0-----:R-:W-:Y:S01]  /*00b0*/  VIADD R9, R5, 0xfffffffb ;  /* 0xfffffffb05097836 */ /* 0x001fe20000000000 */
[----:B-----5:R-:W-:Y:S01]  /*00c0*/  UIMAD UR4, UR4, UR5, URZ ;  /* 0x00000005040472a4 */ /* 0x020fe2000f8e02ff */
[----:B---3--:R-:W-:-:S05]  /*00d0*/  VIADD R11, R10, 0xfffffffb ;  /* 0xfffffffb0a0b7836 */ /* 0x008fca0000000000 */
[----:B------:R-:W-:Y:S02]  /*00e0*/  VIADD R3, R11, UR4 ;  /* 0x000000040b037c36 */ /* 0x000fe40008000000 */
[----:B----4-:R-:W-:-:S03]  /*00f0*/  IMAD R8, R0, UR6, RZ ;  /* 0x0000000600087c24 */ /* 0x010fc6000f8e02ff */
[----:B------:R-:W-:Y:S01]  /*0100*/  ISETP.GE.AND P1, PT, R3, UR11, PT ;  /* 0x0000000b03007c0c */ /* 0x000fe2000bf26270 */
[----:B------:R-:W-:-:S03]  /*0110*/  IMAD.IADD R0, R8, 0x1, R9 ;  /* 0x0000000108007824 */ /* 0x000fc600078e0209 */
[----:B------:R-:W-:Y:S02]  /*0120*/  ISETP.GT.AND P1, PT, R3, -0x1, !P1 ;  /* 0xffffffff0300780c */ /* 0x000fe40004f24270 */
[----:B------:R-:W-:-:S04]  /*0130*/  ISETP.GE.AND P0, PT, R0, UR10, PT ;  /* 0x0000000a00007c0c */ /* 0x000fc8000bf06270 */
[----:B------:R-:W-:-:S04]  /*0140*/  ISETP.GT.AND P0, PT, R0, -0x1, !P0 ;  /* 0xffffffff0000780c */ /* 0x000fc80004704270 */
[----:B------:R-:W-:-:S13]  /*0150*/  PLOP3.LUT P0, PT, P0, P1, PT, 0x80, 0x8 ;  /* 0x000000000008781c */ /* 0x000fda0000703070 */
[----:B------:R-:W0:Y:S01]  /*0160*/  @P0 LDC.64 R6, c[0x0][0x388] ;  /* 0x0000e200ff060b82 */ /* 0x000e220000000a00 */
[----:B------:R-:W-:-:S04]  /*0170*/  @P0 IMAD R13, R3, UR10, R0 ;  /* 0x0000000a030d0c24 */ /* 0x000fc8000f8e0200 */
[----:B0-----:R-:W-:-:S05]  /*0180*/  @P0 IMAD.WIDE R6, R13, 0x3, R6 ;  /* 0x000000030d060825 */ /* 0x001fca00078e0206 */
[----:B------:R-:W2:Y:S04]  /*0190*/  @P0 LDG.E.U8 R13, desc[UR8][R6.64] ;  /* 0x00000008060d0981 */ /* 0x000ea8000c1e1100 */
[----:B------:R-:W3:Y:S04]  /*01a0*/  @P0 LDG.E.U8 R15, desc[UR8][R6.64+0x1] ;  /* 0x00000108060f0981 */ /* 0x000ee8000c1e1100 */
[----:B------:R-:W4:Y:S01]  /*01b0*/  @P0 LDG.E.U8 R17, desc[UR8][R6.64+0x2] ;  /* 0x0000020806110981 */ /* 0x000f22000c1e1100 */
[----:B------:R-:W0:Y:S01]  /*01c0*/  S2UR UR6, SR_CgaCtaId ;  /* 0x00000000000679c3 */ /* 0x000e220000008800 */
[----:B------:R-:W-:Y:S01]  /*01d0*/  UMOV UR5, 0x400 ;  /* 0x0000040000057882 */ /* 0x000fe20000000000 */
[----:B------:R-:W-:Y:S01]  /*01e0*/  ISETP.GT.U32.AND P1, PT, R10, 0x24, PT ;  /* 0x000000240a00780c */ /* 0x000fe20003f24070 */
[----:B------:R-:W-:-:S03]  /*01f0*/  IMAD R2, R12, R10, R5 ;  /* 0x0000000a0c027224 */ /* 0x000fc600078e0205 */
[----:B------:R-:W-:-:S04]  /*0200*/  ISETP.GT.U32.OR P1, PT, R9, 0x1f, P1 ;  /* 0x0000001f0900780c */ /* 0x000fc80000f24470 */
[----:B------:R-:W-:-:S04]  /*0210*/  ISETP.LT.U32.OR P1, PT, R10, 0x5, P1 ;  /* 0x000000050a00780c */ /* 0x000fc80000f21470 */
[----:B------:R-:W-:-:S04]  /*0220*/  ISETP.GE.OR P1, PT, R0, UR10, P1 ;  /* 0x0000000a00007c0c */ /* 0x000fc80008f26670 */
[----:B------:R-:W-:-:S04]  /*0230*/  ISETP.LT.OR P1, PT, R0, RZ, P1 ;  /* 0x000000ff0000720c */ /* 0x000fc80000f21670 */
[----:B------:R-:W-:Y:S01]  /*0240*/  ISETP.GE.OR P1, PT, R3, UR11, P1 ;  /* 0x0000000b03007c0c */ /* 0x000fe20008f26670 */
[----:B0-----:R-:W-:-:S03]  /*0250*/  ULEA UR5, UR6, UR5, 0x18 ;  /* 0x0000000506057291 */ /* 0x001fc6000f8ec0ff */
[----:B------:R-:W-:-:S03]  /*0260*/  ISETP.LT.OR P1, PT, R3, RZ, P1 ;  /* 0x000000ff0300720c */ /* 0x000fc60000f21670 */
[----:B------:R-:W-:-:S04]  /*0270*/  @P0 IMAD.U32 R9, RZ, RZ, UR5 ;  /* 0x00000005ff090e24 */ /* 0x000fc8000f8e00ff */
[----:B------:R-:W-:Y:S02]  /*0280*/  @P0 IMAD R4, R2, 0x3, R9 ;  /* 0x0000000302040824 */ /* 0x000fe400078e0209 */
[----:B------:R-:W-:-:S04]  /*0290*/  @!P0 IMAD.U32 R9, RZ, RZ, UR5 ;  /* 0x00000005ff098e24 */ /* 0x000fc8000f8e00ff */
[----:B------:R-:W-:Y:S01]  /*02a0*/  @!P0 IMAD R2, R2, 0x3, R9 ;  /* 0x0000000302028824 */ /* 0x000fe200078e0209 */
[----:B--2---:R0:W-:Y:S04]  /*02b0*/  @P0 STS.U8 [R4], R13 ;  /* 0x0000000d04000388 */ /* 0x0041e80000000000 */
[----:B---3--:R0:W-:Y:S04]  /*02c0*/  @P0 STS.U8 [R4+0x1], R15 ;  /* 0x0000010f04000388 */ /* 0x0081e80000000000 */
[----:B----4-:R0:W-:Y:S04]  /*02d0*/  @P0 STS.U8 [R4+0x2], R17 ;  /* 0x0000021104000388 */ /* 0x0101e80000000000 */
[----:B------:R0:W-:Y:S04]  /*02e0*/  @!P0 STS.U8 [R2], RZ ;  /* 0x000000ff02008388 */ /* 0x0001e80000000000 */
[----:B------:R0:W-:Y:S04]  /*02f0*/  @!P0 STS.U8 [R2+0x2], RZ ;  /* 0x000002ff02008388 */ /* 0x0001e80000000000 */
[----:B------:R0:W-:Y:S01]  /*0300*/  @!P0 STS.U8 [R2+0x1], RZ ;  /* 0x000001ff02008388 */ /* 0x0001e20000000000 */
[----:B------:R-:W-:Y:S06]  /*0310*/  BAR.SYNC.DEFER_BLOCKING 0x0 ;  /* 0x0000000000007b1d */ /* 0x000fec0000010000 */
[----:B------:R-:W-:Y:S05]  /*0320*/  @P1 EXIT ;  /* 0x000000000000194d */ /* 0x000fea0003800000 */
[----:B0-----:R-:W-:Y:S01]  /*0330*/  VIADD R2, R10, UR4 ;  /* 0x000000040a027c36 */ /* 0x001fe20008000000 */
[----:B------:R-:W-:Y:S01]  /*0340*/  BSSY.RECONVERGENT B0, `(.L_x_0) ;  /* 0x0000059000007945 */ /* 0x000fe20003800200 */
[----:B------:R-:W-:Y:S01]  /*0350*/  VIADD R7, R3, 0xfffffffb ;  /* 0xfffffffb03077836 */ /* 0x000fe20000000000 */
[----:B------:R-:W-:Y:S02]  /*0360*/  PRMT R6, RZ, 0x7610, R6 ;  /* 0x00007610ff067816 */ /* 0x000fe40000000006 */
[----:B------:R-:W-:Y:S02]  /*0370*/  PRMT R10, RZ, 0x7610, R10 ;  /* 0x00007610ff0a7816 */ /* 0x000fe4000000000a */
[----:B------:R-:W-:Y:S02]  /*0380*/  ISETP.GT.AND P0, PT, R7, R2, PT ;  /* 0x000000020700720c */ /* 0x000fe40003f04270 */
[----:B------:R-:W-:-:S11]  /*0390*/  PRMT R7, RZ, 0x7610, R7 ;  /* 0x00007610ff077816 */ /* 0x000fd60000000007 */
[----:B------:R-:W-:Y:S05]  /*03a0*/  @P0 BRA `(.L_x_1) ;  /* 0x0000000400480947 */ /* 0x000fea0003800000 */
[----:B------:R-:W-:Y:S01]  /*03b0*/  IMAD R4, R12, 0x3, RZ ;  /* 0x000000030c047824 */ /* 0x000fe200078e02ff */
[----:B------:R-:W-:Y:S01]  /*03c0*/  BSSY.RECONVERGENT B1, `(.L_x_2) ;  /* 0x0000045000017945 */ /* 0x000fe20003800200 */
[----:B------:R-:W-:Y:S01]  /*03d0*/  IMAD.IADD R7, R8, 0x1, R5 ;  /* 0x0000000108077824 */ /* 0x000fe200078e0205 */
[----:B------:R-:W-:Y:S01]  /*03e0*/  CS2R R14, SRZ ;  /* 0x00000000000e7805 */ /* 0x000fe2000001ff00 */
[----:B------:R-:W-:Y:S02]  /*03f0*/  IMAD R10, R11, R4, RZ ;  /* 0x000000040b0a7224 */ /* 0x000fe400078e02ff */
[----:B------:R-:W-:Y:S02]  /*0400*/  VIADD R6, R0, 0xfffffffb ;  /* 0xfffffffb00067836 */ /* 0x000fe40000000000 */
[----:B------:R-:W-:Y:S02]  /*0410*/  IMAD R8, R5, 0x3, R10 ;  /* 0x0000000305087824 */ /* 0x000fe400078e020a */
[----:B------:R-:W-:Y:S01]  /*0420*/  IMAD.MOV.U32 R10, RZ, RZ, RZ ;  /* 0x000000ffff0a7224 */ /* 0x000fe200078e00ff */
[----:B------:R-:W-:Y:S01]  /*0430*/  ISETP.GT.AND P0, PT, R6, R7, PT ;  /* 0x000000070600720c */ /* 0x000fe20003f04270 */
[----:B------:R-:W-:Y:S01]  /*0440*/  IMAD.MOV.U32 R5, RZ, RZ, R2 ;  /* 0x000000ffff057224 */ /* 0x000fe200078e0002 */
[----:B------:R-:W-:-:S11]  /*0450*/  IADD3 R7, PT, PT, R8, 0x1, R9 ;  /* 0x0000000108077810 */ /* 0x000fd60007ffe009 */
.L_x_5:
[C---:B------:R-:W-:Y:S01]  /*0460*/  VIADD R9, R5.reuse, 0xfffffff6 ;  /* 0xfffffff605097836 */ /* 0x040fe20000000000 */
[----:B------:R-:W-:Y:S01]  /*0470*/  BSSY.RECONVERGENT B2, `(.L_x_3) ;  /* 0x0000037000027945 */ /* 0x000fe20003800200 */
[----:B------:R-:W-:-:S03]  /*0480*/  VIADD R5, R5, 0x1 ;  /* 0x0000000105057836 */ /* 0x000fc60000000000 */
[----:B------:R-:W-:Y:S01]  /*0490*/  ISETP.GE.AND P1, PT, R9, R2, PT ;  /* 0x000000020900720c */ /* 0x000fe20003f26270 */
[----:B------:R-:W-:-:S12]  /*04a0*/  @P0 BRA `(.L_x_4) ;  /* 0x0000000000cc0947 */ /* 0x000fd80003800000 */
[----:B------:R-:W-:Y:S04]  /*04b0*/  LDS.U8 R16, [R7+-0xe] ;  /* 0xfffff20007107984 */ /* 0x000fe80000000000 */
[----:B------:R-:W0:Y:S04]  /*04c0*/  LDS.U8 R20, [R7+-0xb] ;  /* 0xfffff50007147984 */ /* 0x000e280000000000 */
[----:B------:R-:W-:Y:S04]  /*04d0*/  LDS.U8 R19, [R7+-0xf] ;  /* 0xfffff10007137984 */ /* 0x000fe80000000000 */
[----:B------:R-:W1:Y:S04]  /*04e0*/  LDS.U8 R21, [R7+-0xc] ;  /* 0xfffff40007157984 */ /* 0x000e680000000000 */
[----:B------:R-:W-:Y:S04]  /*04f0*/  LDS.U8 R17, [R7+-0x10] ;  /* 0xfffff00007117984 */ /* 0x000fe80000000000 */
[----:B------:R-:W2:Y:S04]  /*0500*/  LDS.U8 R18, [R7+-0xd] ;  /* 0xfffff30007127984 */ /* 0x000ea80000000000 */
[----:B------:R-:W-:Y:S04]  /*0510*/  LDS.U8 R23, [R7+-0x8] ;  /* 0xfffff80007177984 */ /* 0x000fe80000000000 */
[----:B------:R-:W3:Y:S04]  /*0520*/  LDS.U8 R25, [R7+-0x5] ;  /* 0xfffffb0007197984 */ /* 0x000ee80000000000 */
[----:B------:R-:W-:Y:S04]  /*0530*/  LDS.U8 R22, [R7+-0xa] ;  /* 0xfffff60007167984 */ /* 0x000fe80000000000 */
[----:B------:R-:W4:Y:S04]  /*0540*/  LDS.U8 R24, [R7+-0x7] ;  /* 0xfffff90007187984 */ /* 0x000f280000000000 */
[----:B------:R-:W-:Y:S04]  /*0550*/  LDS.U8 R12, [R7+-0x9] ;  /* 0xfffff700070c7984 */ /* 0x000fe80000000000 */
[----:B------:R-:W5:Y:S01]  /*0560*/  LDS.U8 R13, [R7+-0x6] ;  /* 0xfffffa00070d7984 */ /* 0x000f620000000000 */
[----:B0-----:R-:W-:-:S03]  /*0570*/  IADD3 R16, PT, PT, R20, R15, R16 ;  /* 0x0000000f14107210 */ /* 0x001fc60007ffe010 */
[----:B------:R-:W-:Y:S04]  /*0580*/  LDS.U8 R8, [R7+-0x4] ;  /* 0xfffffc0007087984 */ /* 0x000fe80000000000 */
[----:B------:R-:W0:Y:S01]  /*0590*/  LDS.U8 R11, [R7+-0x1] ;  /* 0xffffff00070b7984 */ /* 0x000e220000000000 */
[----:B-1----:R-:W-:-:S03]  /*05a0*/  IADD3 R19, PT, PT, R21, R10, R19 ;  /* 0x0000000a15137210 */ /* 0x002fc60007ffe013 */
[----:B------:R-:W-:Y:S04]  /*05b0*/  LDS.U8 R6, [R7+-0x2] ;  /* 0xfffffe0007067984 */ /* 0x000fe80000000000 */
[----:B------:R-:W1:Y:S01]  /*05c0*/  LDS.U8 R9, [R7+0x1] ;  /* 0x0000010007097984 */ /* 0x000e620000000000 */
[----:B--2---:R-:W-:-:S03]  /*05d0*/  IADD3 R17, PT, PT, R18, R14, R17 ;  /* 0x0000000e12117210 */ /* 0x004fc60007ffe011 */
[----:B------:R-:W-:Y:S01]  /*05e0*/  LDS.U8 R26, [R7] ;  /* 0x00000000071a7984 */ /* 0x000fe20000000000 */
[----:B---3--:R-:W-:-:S03]  /*05f0*/  IADD3 R10, PT, PT, R25, R16, R23 ;  /* 0x00000010190a7210 */ /* 0x008fc60007ffe017 */
[----:B------:R-:W-:Y:S04]  /*0600*/  LDS.U8 R21, [R7+0x5] ;  /* 0x0000050007157984 */ /* 0x000fe80000000000 */
[----:B------:R-:W2:Y:S01]  /*0610*/  LDS.U8 R25, [R7+-0x3] ;  /* 0xfffffd0007197984 */ /* 0x000ea20000000000 */
[----:B----4-:R-:W-:-:S03]  /*0620*/  IADD3 R22, PT, PT, R24, R17, R22 ;  /* 0x0000001118167210 */ /* 0x010fc60007ffe016 */
[----:B------:R-:W3:Y:S04]  /*0630*/  LDS.U8 R23, [R7+0x2] ;  /* 0x0000020007177984 */ /* 0x000ee80000000000 */
[----:B------:R-:W-:Y:S01]  /*0640*/  LDS.U8 R18, [R7+0x4] ;  /* 0x0000040007127984 */ /* 0x000fe20000000000 */
[----:B-----5:R-:W-:-:S03]  /*0650*/  IADD3 R12, PT, PT, R13, R19, R12 ;  /* 0x000000130d0c7210 */ /* 0x020fc60007ffe00c */
[----:B------:R-:W-:Y:S04]  /*0660*/  LDS.U8 R15, [R7+0x3] ;  /* 0x00000300070f7984 */ /* 0x000fe80000000000 */
[----:B------:R-:W4:Y:S01]  /*0670*/  LDS.U8 R19, [R7+0x7] ;  /* 0x0000070007137984 */ /* 0x000f220000000000 */
[----:B0-----:R-:W-:-:S03]  /*0680*/  IADD3 R22, PT, PT, R11, R22, R8 ;  /* 0x000000160b167210 */ /* 0x001fc60007ffe008 */
[----:B------:R-:W0:Y:S04]  /*0690*/  LDS.U8 R20, [R7+0x6] ;  /* 0x0000060007147984 */ /* 0x000e280000000000 */
[----:B------:R-:W-:Y:S01]  /*06a0*/  LDS.U8 R14, [R7+0x8] ;  /* 0x00000800070e7984 */ /* 0x000fe20000000000 */
[----:B-1----:R-:W-:-:S03]  /*06b0*/  IADD3 R24, PT, PT, R9, R10, R6 ;  /* 0x0000000a09187210 */ /* 0x002fc60007ffe006 */
[----:B------:R-:W1:Y:S04]  /*06c0*/  LDS.U8 R17, [R7+0xb] ;  /* 0x00000b0007117984 */ /* 0x000e680000000000 */
[----:B------:R-:W-:Y:S04]  /*06d0*/  LDS.U8 R11, [R7+0xa] ;  /* 0x00000a00070b7984 */ /* 0x000fe80000000000 */
[----:B------:R-:W5:Y:S04]  /*06e0*/  LDS.U8 R16, [R7+0xd] ;  /* 0x00000d0007107984 */ /* 0x000f680000000000 */
[----:B------:R-:W-:Y:S01]  /*06f0*/  LDS.U8 R8, [R7+0x9] ;  /* 0x0000090007087984 */ /* 0x000fe20000000000 */
[----:B--2---:R-:W-:-:S03]  /*0700*/  IADD3 R12, PT, PT, R26, R12, R25 ;  /* 0x0000000c1a0c7210 */ /* 0x004fc60007ffe019 */
[----:B------:R-:W2:Y:S01]  /*0710*/  LDS.U8 R13, [R7+0xc] ;  /* 0x00000c00070d7984 */ /* 0x000ea20000000000 */
[----:B---3--:R-:W-:-:S03]  /*0720*/  IADD3 R21, PT, PT, R21, R22, R23 ;  /* 0x0000001615157210 */ /* 0x008fc60007ffe017 */
[----:B------:R-:W3:Y:S04]  /*0730*/  LDS.U8 R9, [R7+0xe] ;  /* 0x00000e0007097984 */ /* 0x000ee80000000000 */
[----:B------:R-:W3:Y:S04]  /*0740*/  LDS.U8 R6, [R7+0x10] ;  /* 0x0000100007067984 */ /* 0x000ee80000000000 */
[----:B------:R-:W3:Y:S01]  /*0750*/  LDS.U8 R10, [R7+0xf] ;  /* 0x00000f00070a7984 */ /* 0x000ee20000000000 */
[----:B----4-:R-:W-:Y:S02]  /*0760*/  IADD3 R18, PT, PT, R19, R24, R18 ;  /* 0x0000001813127210 */ /* 0x010fe40007ffe012 */
[----:B0-----:R-:W-:-:S02]  /*0770*/  IADD3 R12, PT, PT, R20, R12, R15 ;  /* 0x0000000c140c7210 */ /* 0x001fc40007ffe00f */
[----:B-1----:R-:W-:Y:S02]  /*0780*/  IADD3 R14, PT, PT, R17, R21, R14 ;  /* 0x00000015110e7210 */ /* 0x002fe40007ffe00e */
[----:B-----5:R-:W-:Y:S02]  /*0790*/  IADD3 R11, PT, PT, R16, R18, R11 ;  /* 0x00000012100b7210 */ /* 0x020fe40007ffe00b */
[----:B--2---:R-:W-:Y:S01]  /*07a0*/  IADD3 R13, PT, PT, R13, R12, R8 ;  /* 0x0000000c0d0d7210 */ /* 0x004fe20007ffe008 */
[----:B---3--:R-:W-:Y:S02]  /*07b0*/  IMAD.IADD R14, R14, 0x1, R9 ;  /* 0x000000010e0e7824 */ /* 0x008fe400078e0209 */
[----:B------:R-:W-:Y:S02]  /*07c0*/  IMAD.IADD R15, R11, 0x1, R6 ;  /* 0x000000010b0f7824 */ /* 0x000fe400078e0206 */
[----:B------:R-:W-:-:S07]  /*07d0*/  IMAD.IADD R10, R13, 0x1, R10 ;  /* 0x000000010d0a7824 */ /* 0x000fce00078e020a */
.L_x_4:
[----:B------:R-:W-:Y:S05]  /*07e0*/  BSYNC.RECONVERGENT B2 ;  /* 0x0000000000027941 */ /* 0x000fea0003800200 */
.L_x_3:
[----:B------:R-:W-:Y:S01]  /*07f0*/  IMAD.IADD R7, R4, 0x1, R7 ;  /* 0x0000000104077824 */ /* 0x000fe200078e0207 */
[----:B------:R-:W-:Y:S06]  /*0800*/  @!P1 BRA `(.L_x_5) ;  /* 0xfffffffc00149947 */ /* 0x000fec000383ffff */
[----:B------:R-:W-:Y:S05]  /*0810*/  BSYNC.RECONVERGENT B1 ;  /* 0x0000000000017941 */ /* 0x000fea0003800200 */
.L_x_2:
[----:B------:R-:W-:-:S04]  /*0820*/  IMAD.HI R14, R14, 0x43b3d5b, RZ ;  /* 0x043b3d5b0e0e7827 */ /* 0x000fc800078e02ff */
[----:B------:R-:W-:Y:S01]  /*0830*/  IMAD.HI R15, R15, 0x43b3d5b, RZ ;  /* 0x043b3d5b0f0f7827 */ /* 0x000fe200078e02ff */
[----:B------:R-:W-:-:S03]  /*0840*/  SHF.R.U32.HI R5, RZ, 0x1, R14 ;  /* 0x00000001ff057819 */ /* 0x000fc6000001160e */
[----:B------:R-:W-:Y:S01]  /*0850*/  IMAD.HI R10, R10, 0x43b3d5b, RZ ;  /* 0x043b3d5b0a0a7827 */ /* 0x000fe200078e02ff */
[----:B------:R-:W-:Y:S02]  /*0860*/  SHF.R.U32.HI R2, RZ, 0x1, R15 ;  /* 0x00000001ff027819 */ /* 0x000fe4000001160f */
[----:B------:R-:W-:Y:S02]  /*0870*/  LEA.HI R5, R14, R5, RZ, 0x1 ;  /* 0x000000050e057211 */ /* 0x000fe400078f08ff */
[----:B------:R-:W-:Y:S02]  /*0880*/  SHF.R.U32.HI R7, RZ, 0x1, R10 ;  /* 0x00000001ff077819 */ /* 0x000fe4000001160a */
[----:B------:R-:W-:Y:S02]  /*0890*/  LEA.HI R2, R15, R2, RZ, 0x1 ;  /* 0x000000020f027211 */ /* 0x000fe400078f08ff */
[----:B------:R-:W-:Y:S02]  /*08a0*/  LEA.HI R10, R10, R7, RZ, 0x1 ;  /* 0x000000070a0a7211 */ /* 0x000fe400078f08ff */
[----:B------:R-:W-:-:S02]  /*08b0*/  PRMT R6, R5, 0x7610, R6 ;  /* 0x0000761005067816 */ /* 0x000fc40000000006 */
[----:B------:R-:W-:-:S07]  /*08c0*/  PRMT R7, R2, 0x7610, R7 ;  /* 0x0000761002077816 */ /* 0x000fce0000000007 */
.L_x_1:
[----:B------:R-:W-:Y:S05]  /*08d0*/  BSYNC.RECONVERGENT B0 ;  /* 0x0000000000007941 */ /* 0x000fea0003800200 */
.L_x_0:
[----:B------:R-:W0:Y:S01]  /*08e0*/  LDC.64 R4, c[0x0][0x380] ;  /* 0x0000e000ff047b82 */ /* 0x000e220000000a00 */
[----:B------:R-:W1:Y:S02]  /*08f0*/  LDCU UR4, c[0x0][0x390] ;  /* 0x00007200ff0477ac */ /* 0x000e640008000800 */
[----:B-1----:R-:W-:-:S04]  /*0900*/  IMAD R3, R3, UR4, R0 ;  /* 0x0000000403037c24 */ /* 0x002fc8000f8e0200 */
[----:B0-----:R-:W-:-:S05]  /*0910*/  IMAD.WIDE R2, R3, 0x3, R4 ;  /* 0x0000000303027825 */ /* 0x001fca00078e0204 */
[----:B------:R-:W-:Y:S04]  /*0920*/  STG.E.U8 desc[UR8][R2.64], R6 ;  /* 0x0000000602007986 */ /* 0x000fe8000c101108 */
[----:B------:R-:W-:Y:S04]  /*0930*/  STG.E.U8 desc[UR8][R2.64+0x1], R10 ;  /* 0x0000010a02007986 */ /* 0x000fe8000c101108 */
[----:B------:R-:W-:Y:S01]  /*0940*/  STG.E.U8 desc[UR8][R2.64+0x2], R7 ;  /* 0x0000020702007986 */ /* 0x000fe2000c101108 */
[----:B------:R-:W-:Y:S05]  /*0950*/  EXIT ;  /* 0x000000000000794d */ /* 0x000fea0003800000 */
.L_x_6:
[----:B------:R-:W-:-:S00]  /*0960*/  BRA `(.L_x_6) ;  /* 0xfffffffc00fc7947 */ /* 0x000fc0000383ffff */
[----:B------:R-:W-:-:S00]  /*0970*/  NOP ;  /* 0x0000000000007918 */ /* 0x000fc00000000000 */
        /* <DEDUP_REMOVED lines=8> */
.L_x_7:


//--------------------- .nv.shared._Z13smoothing_gpuP8PPMPixelS0_ii --------------------------
	.section	.nv.shared._Z13smoothing_gpuP8PPMPixelS0_ii,"aw",@nobits
	.sectionflags	@""
.nv.shared._Z13smoothing_gpuP8PPMPixelS0_ii:
	.zero		6316


//--------------------- .nv.shared.reserved.0     --------------------------
	.section	.nv.shared.reserved.0,"aw",@nobits
	.weak		__nv_reservedSMEM_offset_0_alias
	.size		__nv_reservedSMEM_offset_0_alias, 0, 64
	.other		__nv_reservedSMEM_offset_0_alias,@"STO_CUDA_RESERVED_SHARED STV_DEFAULT"
__nv_reservedSMEM_offset_0_alias:
	.zero		0
	.zero		64


//--------------------- .nv.constant0._Z13smoothing_gpuP8PPMPixelS0_ii --------------------------
	.section	.nv.constant0._Z13smoothing_gpuP8PPMPixelS0_ii,"a",@progbits
	.sectionflags	@""
	.align	4
.nv.constant0._Z13smoothing_gpuP8PPMPixelS0_ii:
	.zero		920


//--------------------- SYMBOLS --------------------------

	.type		.nv.reservedSmem.offset0,@object
	.size		.nv.reservedSmem.offset0,0x4
	.type		.nv.reservedSmem.cap,@object
	.size		.nv.reservedSmem.cap,0x4
